//
// Generated by NVIDIA NVVM Compiler
//
// Compiler Build ID: CL-36424714
// Cuda compilation tools, release 13.0, V13.0.88
// Based on NVVM 20.0.0
//

.version 9.0
.target sm_100
.address_size 64

	// .globl	_Z28matrix_multiplication_kernelPKfS0_Pfiii

.visible .entry _Z28matrix_multiplication_kernelPKfS0_Pfiii(
	.param .u64 .ptr .align 1 _Z28matrix_multiplication_kernelPKfS0_Pfiii_param_0,
	.param .u64 .ptr .align 1 _Z28matrix_multiplication_kernelPKfS0_Pfiii_param_1,
	.param .u64 .ptr .align 1 _Z28matrix_multiplication_kernelPKfS0_Pfiii_param_2,
	.param .u32 _Z28matrix_multiplication_kernelPKfS0_Pfiii_param_3,
	.param .u32 _Z28matrix_multiplication_kernelPKfS0_Pfiii_param_4,
	.param .u32 _Z28matrix_multiplication_kernelPKfS0_Pfiii_param_5
)
{
	.reg .pred 	%p<13>;
	.reg .b32 	%r<17>;
	.reg .b32 	%f<68>;
	.reg .b64 	%rd<72>;

	ld.param.u64 	%rd22, [_Z28matrix_multiplication_kernelPKfS0_Pfiii_param_0];
	ld.param.u64 	%rd23, [_Z28matrix_multiplication_kernelPKfS0_Pfiii_param_1];
	ld.param.u64 	%rd21, [_Z28matrix_multiplication_kernelPKfS0_Pfiii_param_2];
	ld.param.u32 	%r5, [_Z28matrix_multiplication_kernelPKfS0_Pfiii_param_3];
	ld.param.u32 	%r3, [_Z28matrix_multiplication_kernelPKfS0_Pfiii_param_4];
	ld.param.u32 	%r4, [_Z28matrix_multiplication_kernelPKfS0_Pfiii_param_5];
	cvta.to.global.u64 	%rd1, %rd23;
	cvta.to.global.u64 	%rd2, %rd22;
	mov.u32 	%r6, %ntid.y;
	mov.u32 	%r7, %ctaid.y;
	mov.u32 	%r8, %tid.y;
	mad.lo.s32 	%r1, %r6, %r7, %r8;
	mov.u32 	%r9, %ntid.x;
	mov.u32 	%r10, %ctaid.x;
	mov.u32 	%r11, %tid.x;
	mad.lo.s32 	%r2, %r9, %r10, %r11;
	setp.ge.s32 	%p1, %r1, %r5;
	setp.ge.s32 	%p2, %r2, %r4;
	or.pred  	%p3, %p1, %p2;
	@%p3 bra 	$L__BB0_14;
	cvt.s64.s32 	%rd3, %r3;
	setp.eq.s32 	%p4, %r3, 0;
	mov.f32 	%f67, 0f00000000;
	@%p4 bra 	$L__BB0_13;
	mul.lo.s32 	%r12, %r3, %r1;
	cvt.s64.s32 	%rd4, %r12;
	cvt.s64.s32 	%rd5, %r4;
	cvt.s64.s32 	%rd6, %r2;
	setp.lt.u32 	%p5, %r3, 8;
	mov.f32 	%f67, 0f00000000;
	mov.b64 	%rd70, 0;
	@%p5 bra 	$L__BB0_5;
	and.b64  	%rd70, %rd3, -8;
	shl.b64 	%rd25, %rd6, 2;
	add.s64 	%rd67, %rd1, %rd25;
	shl.b64 	%rd26, %rd4, 2;
	add.s64 	%rd27, %rd26, %rd2;
	add.s64 	%rd66, %rd27, 16;
	mov.f32 	%f67, 0f00000000;
	mov.u64 	%rd68, %rd70;
$L__BB0_4:
	.pragma "nounroll";
	ld.global.f32 	%f17, [%rd66+-16];
	ld.global.f32 	%f18, [%rd67];
	fma.rn.f32 	%f19, %f17, %f18, %f67;
	ld.global.f32 	%f20, [%rd66+-12];
	shl.b64 	%rd28, %rd5, 2;
	add.s64 	%rd29, %rd67, %rd28;
	ld.global.f32 	%f21, [%rd29];
	fma.rn.f32 	%f22, %f20, %f21, %f19;
	ld.global.f32 	%f23, [%rd66+-8];
	add.s64 	%rd30, %rd29, %rd28;
	ld.global.f32 	%f24, [%rd30];
	fma.rn.f32 	%f25, %f23, %f24, %f22;
	ld.global.f32 	%f26, [%rd66+-4];
	add.s64 	%rd31, %rd30, %rd28;
	ld.global.f32 	%f27, [%rd31];
	fma.rn.f32 	%f28, %f26, %f27, %f25;
	ld.global.f32 	%f29, [%rd66];
	add.s64 	%rd32, %rd31, %rd28;
	ld.global.f32 	%f30, [%rd32];
	fma.rn.f32 	%f31, %f29, %f30, %f28;
	ld.global.f32 	%f32, [%rd66+4];
	add.s64 	%rd33, %rd32, %rd28;
	ld.global.f32 	%f33, [%rd33];
	fma.rn.f32 	%f34, %f32, %f33, %f31;
	ld.global.f32 	%f35, [%rd66+8];
	add.s64 	%rd34, %rd33, %rd28;
	ld.global.f32 	%f36, [%rd34];
	fma.rn.f32 	%f37, %f35, %f36, %f34;
	ld.global.f32 	%f38, [%rd66+12];
	add.s64 	%rd35, %rd34, %rd28;
	ld.global.f32 	%f39, [%rd35];
	fma.rn.f32 	%f67, %f38, %f39, %f37;
	add.s64 	%rd68, %rd68, -8;
	shl.b64 	%rd36, %rd5, 5;
	add.s64 	%rd67, %rd67, %rd36;
	add.s64 	%rd66, %rd66, 32;
	setp.ne.s64 	%p6, %rd68, 0;
	@%p6 bra 	$L__BB0_4;
$L__BB0_5:
	and.b32  	%r13, %r3, 7;
	setp.eq.s32 	%p7, %r13, 0;
	@%p7 bra 	$L__BB0_13;
	and.b64  	%rd37, %rd3, 7;
	add.s64 	%rd38, %rd37, -1;
	setp.lt.u64 	%p8, %rd38, 3;
	@%p8 bra 	$L__BB0_8;
	add.s64 	%rd39, %rd70, %rd4;
	shl.b64 	%rd40, %rd39, 2;
	add.s64 	%rd41, %rd2, %rd40;
	ld.global.f32 	%f41, [%rd41];
	mad.lo.s64 	%rd42, %rd70, %rd5, %rd6;
	shl.b64 	%rd43, %rd42, 2;
	add.s64 	%rd44, %rd1, %rd43;
	ld.global.f32 	%f42, [%rd44];
	fma.rn.f32 	%f43, %f41, %f42, %f67;
	ld.global.f32 	%f44, [%rd41+4];
	shl.b64 	%rd45, %rd5, 2;
	add.s64 	%rd46, %rd44, %rd45;
	ld.global.f32 	%f45, [%rd46];
	fma.rn.f32 	%f46, %f44, %f45, %f43;
	ld.global.f32 	%f47, [%rd41+8];
	add.s64 	%rd47, %rd46, %rd45;
	ld.global.f32 	%f48, [%rd47];
	fma.rn.f32 	%f49, %f47, %f48, %f46;
	ld.global.f32 	%f50, [%rd41+12];
	add.s64 	%rd48, %rd47, %rd45;
	ld.global.f32 	%f51, [%rd48];
	fma.rn.f32 	%f67, %f50, %f51, %f49;
	add.s64 	%rd70, %rd70, 4;
$L__BB0_8:
	and.b32  	%r14, %r3, 3;
	setp.eq.s32 	%p9, %r14, 0;
	@%p9 bra 	$L__BB0_13;
	setp.eq.s32 	%p10, %r14, 1;
	@%p10 bra 	$L__BB0_11;
	add.s64 	%rd49, %rd70, %rd4;
	shl.b64 	%rd50, %rd49, 2;
	add.s64 	%rd51, %rd2, %rd50;
	ld.global.f32 	%f53, [%rd51];
	mad.lo.s64 	%rd52, %rd70, %rd5, %rd6;
	shl.b64 	%rd53, %rd52, 2;
	add.s64 	%rd54, %rd1, %rd53;
	ld.global.f32 	%f54, [%rd54];
	fma.rn.f32 	%f55, %f53, %f54, %f67;
	ld.global.f32 	%f56, [%rd51+4];
	shl.b64 	%rd55, %rd5, 2;
	add.s64 	%rd56, %rd54, %rd55;
	ld.global.f32 	%f57, [%rd56];
	fma.rn.f32 	%f67, %f56, %f57, %f55;
	add.s64 	%rd70, %rd70, 2;
$L__BB0_11:
	and.b32  	%r15, %r3, 1;
	setp.eq.b32 	%p11, %r15, 1;
	not.pred 	%p12, %p11;
	@%p12 bra 	$L__BB0_13;
	add.s64 	%rd57, %rd70, %rd4;
	shl.b64 	%rd58, %rd57, 2;
	add.s64 	%rd59, %rd2, %rd58;
	ld.global.f32 	%f58, [%rd59];
	mad.lo.s64 	%rd60, %rd70, %rd5, %rd6;
	shl.b64 	%rd61, %rd60, 2;
	add.s64 	%rd62, %rd1, %rd61;
	ld.global.f32 	%f59, [%rd62];
	fma.rn.f32 	%f67, %f58, %f59, %f67;
$L__BB0_13:
	mad.lo.s32 	%r16, %r4, %r1, %r2;
	cvta.to.global.u64 	%rd63, %rd21;
	mul.wide.s32 	%rd64, %r16, 4;
	add.s64 	%rd65, %rd63, %rd64;
	st.global.f32 	[%rd65], %f67;
$L__BB0_14:
	ret;

}


// ===== COMPILED SASS (sm_100) =====

	.target	sm_100

	.elftype	@"ET_EXEC"


//--------------------- .note.nv.tkinfo           --------------------------
	.section	.note.nv.tkinfo,"",@"SHT_NOTE"
	.sectionflags	@"SHF_NOTE_NV_TKINFO"
	.tkinfo
        /*0018*/ 	.word	0x00000002
        /*0030*/ 	.string	""
        /*0030*/ 	.string	"ptxas"
        /*0030*/ 	.string	"Cuda compilation tools, release 13.0, V13.0.88"
        /*0030*/ 	.string	"Build cuda_13.0.r13.0/compiler.36424714_0"
        /*0030*/ 	.string	"-arch sm_100 -m 64 "



//--------------------- .note.nv.cuinfo           --------------------------
	.section	.note.nv.cuinfo,"",@"SHT_NOTE"
	.sectionflags	@"SHF_NOTE_NV_CUINFO"
        /*0018*/ 	.short	0x0002
        /*001a*/ 	.short	0x0064
        /*001c*/ 	.short	0x0082
	.zero		2


//--------------------- .nv.info                  --------------------------
	.section	.nv.info,"",@"SHT_CUDA_INFO"
	.align	4


	//----- nvinfo : EIATTR_REGCOUNT
	.align		4
        /*0000*/ 	.byte	0x04, 0x2f
        /*0002*/ 	.short	(.L_1 - .L_0)
	.align		4
.L_0:
        /*0004*/ 	.word	index@(_Z28matrix_multiplication_kernelPKfS0_Pfiii)
        /*0008*/ 	.word	0x00000020


	//----- nvinfo : EIATTR_FRAME_SIZE
	.align		4
.L_1:
        /*000c*/ 	.byte	0x04, 0x11
        /*000e*/ 	.short	(.L_3 - .L_2)
	.align		4
.L_2:
        /*0010*/ 	.word	index@(_Z28matrix_multiplication_kernelPKfS0_Pfiii)
        /*0014*/ 	.word	0x00000000


	//----- nvinfo : EIATTR_MIN_STACK_SIZE
	.align		4
.L_3:
        /*0018*/ 	.byte	0x04, 0x12
        /*001a*/ 	.short	(.L_5 - .L_4)
	.align		4
.L_4:
        /*001c*/ 	.word	index@(_Z28matrix_multiplication_kernelPKfS0_Pfiii)
        /*0020*/ 	.word	0x00000000
.L_5:


//--------------------- .nv.compat                --------------------------
	.section	.nv.compat,"",@"SHT_CUDA_COMPAT_INFO"
	.align	4
        /*0000*/ 	.byte	0x02, 0x09, 0x00, 0x00, 0x02, 0x02, 0x01, 0x00, 0x02, 0x05, 0x05, 0x00, 0x03, 0x07, 0x01, 0x01
        /*0010*/ 	.byte	0x02, 0x03, 0x00, 0x00, 0x02, 0x06, 0x01, 0x00, 0x04, 0x0b, 0x08, 0x00, 0x09, 0x00, 0x00, 0x00
        /*0020*/ 	.byte	0x00, 0x00, 0x00, 0x00


//--------------------- .nv.info._Z28matrix_multiplication_kernelPKfS0_Pfiii --------------------------
	.section	.nv.info._Z28matrix_multiplication_kernelPKfS0_Pfiii,"",@"SHT_CUDA_INFO"
	.sectionflags	@""
	.align	4


	//----- nvinfo : EIATTR_CUDA_API_VERSION
	.align		4
        /*0000*/ 	.byte	0x04, 0x37
        /*0002*/ 	.short	(.L_7 - .L_6)
.L_6:
        /*0004*/ 	.word	0x00000082


	//----- nvinfo : EIATTR_KPARAM_INFO
	.align		4
.L_7:
        /*0008*/ 	.byte	0x04, 0x17
        /*000a*/ 	.short	(.L_9 - .L_8)
.L_8:
        /*000c*/ 	.word	0x00000000
        /*0010*/ 	.short	0x0005
        /*0012*/ 	.short	0x0020
        /*0014*/ 	.byte	0x00, 0xf0, 0x11, 0x00


	//----- nvinfo : EIATTR_KPARAM_INFO
	.align		4
.L_9:
        /*0018*/ 	.byte	0x04, 0x17
        /*001a*/ 	.short	(.L_11 - .L_10)
.L_10:
        /*001c*/ 	.word	0x00000000
        /*0020*/ 	.short	0x0004
        /*0022*/ 	.short	0x001c
        /*0024*/ 	.byte	0x00, 0xf0, 0x11, 0x00


	//----- nvinfo : EIATTR_KPARAM_INFO
	.align		4
.L_11:
        /*0028*/ 	.byte	0x04, 0x17
        /*002a*/ 	.short	(.L_13 - .L_12)
.L_12:
        /*002c*/ 	.word	0x00000000
        /*0030*/ 	.short	0x0003
        /*0032*/ 	.short	0x0018
        /*0034*/ 	.byte	0x00, 0xf0, 0x11, 0x00


	//----- nvinfo : EIATTR_KPARAM_INFO
	.align		4
.L_13:
        /*0038*/ 	.byte	0x04, 0x17
        /*003a*/ 	.short	(.L_15 - .L_14)
.L_14:
        /*003c*/ 	.word	0x00000000
        /*0040*/ 	.short	0x0002
        /*0042*/ 	.short	0x0010
        /*0044*/ 	.byte	0x00, 0xf5, 0x21, 0x00


	//----- nvinfo : EIATTR_KPARAM_INFO
	.align		4
.L_15:
        /*0048*/ 	.byte	0x04, 0x17
        /*004a*/ 	.short	(.L_17 - .L_16)
.L_16:
        /*004c*/ 	.word	0x00000000
        /*0050*/ 	.short	0x0001
        /*0052*/ 	.short	0x0008
        /*0054*/ 	.byte	0x00, 0xf5, 0x21, 0x00


	//----- nvinfo : EIATTR_KPARAM_INFO
	.align		4
.L_17:
        /*0058*/ 	.byte	0x04, 0x17
        /*005a*/ 	.short	(.L_19 - .L_18)
.L_18:
        /*005c*/ 	.word	0x00000000
        /*0060*/ 	.short	0x0000
        /*0062*/ 	.short	0x0000
        /*0064*/ 	.byte	0x00, 0xf5, 0x21, 0x00


	//----- nvinfo : EIATTR_SPARSE_MMA_MASK
	.align		4
.L_19:
        /*0068*/ 	.byte	0x03, 0x50
        /*006a*/ 	.short	0x0000


	//----- nvinfo : EIATTR_MAXREG_COUNT
	.align		4
        /*006c*/ 	.byte	0x03, 0x1b
        /*006e*/ 	.short	0x00ff


	//----- nvinfo : EIATTR_MERCURY_ISA_VERSION
	.align		4
        /*0070*/ 	.byte	0x03, 0x5f
        /*0072*/ 	.short	0x0101


	//----- nvinfo : EIATTR_VRC_CTA_INIT_COUNT
	.align		4
        /*0074*/ 	.byte	0x02, 0x4a
	.zero		1
	.zero		1


	//----- nvinfo : EIATTR_EXIT_INSTR_OFFSETS
	.align		4
        /*0078*/ 	.byte	0x04, 0x1c
        /*007a*/ 	.short	(.L_21 - .L_20)


	//   ....[0]....
.L_20:
        /*007c*/ 	.word	0x000000d0


	//   ....[1]....
        /*0080*/ 	.word	0x00000b80


	//----- nvinfo : EIATTR_CBANK_PARAM_SIZE
	.align		4
.L_21:
        /*0084*/ 	.byte	0x03, 0x19
        /*0086*/ 	.short	0x0024


	//----- nvinfo : EIATTR_PARAM_CBANK
	.align		4
        /*0088*/ 	.byte	0x04, 0x0a
        /*008a*/ 	.short	(.L_23 - .L_22)
	.align		4
.L_22:
        /*008c*/ 	.word	index@(.nv.constant0._Z28matrix_multiplication_kernelPKfS0_Pfiii)
        /*0090*/ 	.short	0x0380
        /*0092*/ 	.short	0x0024


	//----- nvinfo : EIATTR_SW_WAR
	.align		4
.L_23:
        /*0094*/ 	.byte	0x04, 0x36
        /*0096*/ 	.short	(.L_25 - .L_24)
.L_24:
        /*0098*/ 	.word	0x00000008
.L_25:


//--------------------- .nv.callgraph             --------------------------
	.section	.nv.callgraph,"",@"SHT_CUDA_CALLGRAPH"
	.align	4
	.sectionentsize	8
	.align		4
        /*0000*/ 	.word	0x00000000
	.align		4
        /*0004*/ 	.word	0xffffffff
	.align		4
        /*0008*/ 	.word	0x00000000
	.align		4
        /*000c*/ 	.word	0xfffffffe
	.align		4
        /*0010*/ 	.word	0x00000000
	.align		4
        /*0014*/ 	.word	0xfffffffd
	.align		4
        /*0018*/ 	.word	0x00000000
	.align		4
        /*001c*/ 	.word	0xfffffffc


//--------------------- .text._Z28matrix_multiplication_kernelPKfS0_Pfiii --------------------------
	.section	.text._Z28matrix_multiplication_kernelPKfS0_Pfiii,"ax",@progbits
	.align	128
        .global         _Z28matrix_multiplication_kernelPKfS0_Pfiii
        .type           _Z28matrix_multiplication_kernelPKfS0_Pfiii,@function
        .size           _Z28matrix_multiplication_kernelPKfS0_Pfiii,(.L_x_6 - _Z28matrix_multiplication_kernelPKfS0_Pfiii)
        .other          _Z28matrix_multiplication_kernelPKfS0_Pfiii,@"STO_CUDA_ENTRY STV_DEFAULT"
_Z28matrix_multiplication_kernelPKfS0_Pfiii:
.text._Z28matrix_multiplication_kernelPKfS0_Pfiii:
[----:B------:R-:W-:Y:S01]  /*0000*/  LDC R1, c[0x0][0x37c] ;  /* 0x0000df00ff017b82 */ /* 0x000fe20000000800 */
[----:B------:R-:W0:Y:S01]  /*0010*/  S2R R2, SR_CTAID.X ;  /* 0x0000000000027919 */ /* 0x000e220000002500 */
[----:B------:R-:W1:Y:S06]  /*0020*/  LDCU UR4, c[0x0][0x364] ;  /* 0x00006c80ff0477ac */ /* 0x000e6c0008000800 */
[----:B------:R-:W2:Y:S01]  /*0030*/  LDC R17, c[0x0][0x3a0] ;  /* 0x0000e800ff117b82 */ /* 0x000ea20000000800 */
[----:B------:R-:W0:Y:S01]  /*0040*/  S2R R5, SR_TID.X ;  /* 0x0000000000057919 */ /* 0x000e220000002100 */
[----:B------:R-:W0:Y:S01]  /*0050*/  LDCU UR5, c[0x0][0x360] ;  /* 0x00006c00ff0577ac */ /* 0x000e220008000800 */
[----:B------:R-:W1:Y:S01]  /*0060*/  S2R R0, SR_CTAID.Y ;  /* 0x0000000000007919 */ /* 0x000e620000002600 */
[----:B------:R-:W3:Y:S01]  /*0070*/  LDCU UR6, c[0x0][0x398] ;  /* 0x00007300ff0677ac */ /* 0x000ee20008000800 */
[----:B------:R-:W1:Y:S01]  /*0080*/  S2R R3, SR_TID.Y ;  /* 0x0000000000037919 */ /* 0x000e620000002200 */
[----:B0-----:R-:W-:-:S05]  /*0090*/  IMAD R2, R2, UR5, R5 ;  /* 0x0000000502027c24 */ /* 0x001fca000f8e0205 */
[----:B--2---:R-:W-:Y:S01]  /*00a0*/  ISETP.GE.AND P0, PT, R2, R17, PT ;  /* 0x000000110200720c */ /* 0x004fe20003f06270 */
[----:B-1----:R-:W-:-:S05]  /*00b0*/  IMAD R0, R0, UR4, R3 ;  /* 0x0000000400007c24 */ /* 0x002fca000f8e0203 */
[----:B---3--:R-:W-:-:S13]  /*00c0*/  ISETP.GE.OR P0, PT, R0, UR6, P0 ;  /* 0x0000000600007c0c */ /* 0x008fda0008706670 */
[----:B------:R-:W-:Y:S05]  /*00d0*/  @P0 EXIT ;  /* 0x000000000000094d */ /* 0x000fea0003800000 */
[----:B------:R-:W0:Y:S01]  /*00e0*/  LDCU UR8, c[0x0][0x39c] ;  /* 0x00007380ff0877ac */ /* 0x000e220008000800 */
[----:B------:R-:W-:Y:S01]  /*00f0*/  IMAD.MOV.U32 R7, RZ, RZ, RZ ;  /* 0x000000ffff077224 */ /* 0x000fe200078e00ff */
[----:B------:R-:W1:Y:S01]  /*0100*/  LDCU.64 UR10, c[0x0][0x358] ;  /* 0x00006b00ff0a77ac */ /* 0x000e620008000a00 */
[----:B0-----:R-:W-:-:S09]  /*0110*/  UISETP.NE.AND UP0, UPT, UR8, URZ, UPT ;  /* 0x000000ff0800728c */ /* 0x001fd2000bf05270 */
[----:B-1----:R-:W-:Y:S05]  /*0120*/  BRA.U !UP0, `(.L_x_0) ;  /* 0x0000000908847547 */ /* 0x002fea000b800000 */
[----:B------:R-:W-:Y:S02]  /*0130*/  UISETP.GE.U32.AND UP0, UPT, UR8, 0x8, UPT ;  /* 0x000000080800788c */ /* 0x000fe4000bf06070 */
[----:B------:R-:W-:Y:S01]  /*0140*/  IMAD R16, R0, UR8, RZ ;  /* 0x0000000800107c24 */ /* 0x000fe2000f8e02ff */
[----:B------:R-:W-:Y:S01]  /*0150*/  SHF.R.S32.HI R18, RZ, 0x1f, R17 ;  /* 0x0000001fff127819 */ /* 0x000fe20000011411 */
[----:B------:R-:W-:Y:S01]  /*0160*/  IMAD.MOV.U32 R7, RZ, RZ, RZ ;  /* 0x000000ffff077224 */ /* 0x000fe200078e00ff */
[----:B------:R-:W-:Y:S01]  /*0170*/  SHF.R.S32.HI R3, RZ, 0x1f, R2 ;  /* 0x0000001fff037819 */ /* 0x000fe20000011402 */
[----:B------:R-:W-:Y:S01]  /*0180*/  UMOV UR4, URZ ;  /* 0x000000ff00047c82 */ /* 0x000fe20008000000 */
[----:B------:R-:W-:Y:S01]  /*0190*/  SHF.R.S32.HI R21, RZ, 0x1f, R16 ;  /* 0x0000001fff157819 */ /* 0x000fe20000011410 */
[----:B------:R-:W-:Y:S01]  /*01a0*/  ULOP3.LUT UP1, URZ, UR8, 0x7, URZ, 0xc0, !UPT ;  /* 0x0000000708ff7892 */ /* 0x000fe2000f82c0ff */
[----:B------:R-:W-:Y:S01]  /*01b0*/  UMOV UR5, URZ ;  /* 0x000000ff00057c82 */ /* 0x000fe20008000000 */
[----:B------:R-:W-:Y:S09]  /*01c0*/  BRA.U !UP0, `(.L_x_1) ;  /* 0x0000000508047547 */ /* 0x000ff2000b800000 */
[----:B------:R-:W0:Y:S01]  /*01d0*/  LDCU.128 UR4, c[0x0][0x380] ;  /* 0x00007000ff0477ac */ /* 0x000e220008000c00 */
[----:B------:R-:W-:Y:S01]  /*01e0*/  IMAD.MOV.U32 R7, RZ, RZ, RZ ;  /* 0x000000ffff077224 */ /* 0x000fe200078e00ff */
[C-C-:B------:R-:W-:Y:S01]  /*01f0*/  SHF.L.U64.HI R23, R17.reuse, 0x2, R18.reuse ;  /* 0x0000000211177819 */ /* 0x140fe20000010212 */
[C---:B------:R-:W-:Y:S01]  /*0200*/  IMAD.SHL.U32 R25, R17.reuse, 0x4, RZ ;  /* 0x0000000411197824 */ /* 0x040fe200078e00ff */
[----:B------:R-:W-:Y:S02]  /*0210*/  SHF.L.U64.HI R22, R17, 0x5, R18 ;  /* 0x0000000511167819 */ /* 0x000fe40000010212 */
[----:B0-----:R-:W-:Y:S01]  /*0220*/  LEA R6, P1, R16, UR4, 0x2 ;  /* 0x0000000410067c11 */ /* 0x001fe2000f8210ff */
[----:B------:R-:W-:Y:S01]  /*0230*/  ULOP3.LUT UR4, UR8, 0xfffffff8, URZ, 0xc0, !UPT ;  /* 0xfffffff808047892 */ /* 0x000fe2000f8ec0ff */
[----:B------:R-:W-:Y:S02]  /*0240*/  LEA R20, P0, R2, UR6, 0x2 ;  /* 0x0000000602147c11 */ /* 0x000fe4000f8010ff */
[----:B------:R-:W-:Y:S01]  /*0250*/  LEA.HI.X R5, R16, UR5, R21, 0x2, P1 ;  /* 0x0000000510057c11 */ /* 0x000fe200088f1415 */
[----:B------:R-:W-:Y:S01]  /*0260*/  USHF.R.S32.HI UR5, URZ, 0x1f, UR8 ;  /* 0x0000001fff057899 */ /* 0x000fe20008011408 */
[----:B------:R-:W-:-:S02]  /*0270*/  LEA.HI.X R19, R2, UR7, R3, 0x2, P0 ;  /* 0x0000000702137c11 */ /* 0x000fc400080f1403 */
[----:B------:R-:W-:Y:S01]  /*0280*/  IADD3 R6, P0, PT, R6, 0x10, RZ ;  /* 0x0000001006067810 */ /* 0x000fe20007f1e0ff */
[----:B------:R-:W-:-:S03]  /*0290*/  UMOV UR6, UR4 ;  /* 0x0000000400067c82 */ /* 0x000fc60008000000 */
[----:B------:R-:W-:Y:S01]  /*02a0*/  IADD3.X R5, PT, PT, RZ, R5, RZ, P0, !PT ;  /* 0x00000005ff057210 */ /* 0x000fe200007fe4ff */
[----:B------:R-:W-:-:S08]  /*02b0*/  UMOV UR7, UR5 ;  /* 0x0000000500077c82 */ /* 0x000fd00008000000 */
.L_x_2:
[----:B------:R-:W-:Y:S01]  /*02c0*/  IMAD.MOV.U32 R26, RZ, RZ, R20 ;  /* 0x000000ffff1a7224 */ /* 0x000fe200078e0014 */
[----:B------:R-:W-:Y:S01]  /*02d0*/  IADD3 R8, P0, PT, R20, R25, RZ ;  /* 0x0000001914087210 */ /* 0x000fe20007f1e0ff */
[----:B------:R-:W-:Y:S02]  /*02e0*/  IMAD.MOV.U32 R4, RZ, RZ, R6 ;  /* 0x000000ffff047224 */ /* 0x000fe400078e0006 */
[----:B------:R-:W-:Y:S01]  /*02f0*/  IMAD.MOV.U32 R27, RZ, RZ, R19 ;  /* 0x000000ffff1b7224 */ /* 0x000fe200078e0013 */
[----:B------:R-:W-:Y:S02]  /*0300*/  IADD3.X R9, PT, PT, R19, R23, RZ, P0, !PT ;  /* 0x0000001713097210 */ /* 0x000fe400007fe4ff */
[----:B------:R-:W2:Y:S01]  /*0310*/  LDG.E R28, desc[UR10][R4.64+-0x10] ;  /* 0xfffff00a041c7981 */ /* 0x000ea2000c1e1900 */
[----:B------:R-:W-:-:S03]  /*0320*/  IADD3 R10, P0, PT, R8, R25, RZ ;  /* 0x00000019080a7210 */ /* 0x000fc60007f1e0ff */
[----:B------:R-:W2:Y:S02]  /*0330*/  LDG.E R26, desc[UR10][R26.64] ;  /* 0x0000000a1a1a7981 */ /* 0x000ea4000c1e1900 */
[----:B------:R-:W-:Y:S02]  /*0340*/  IMAD.X R11, R9, 0x1, R23, P0 ;  /* 0x00000001090b7824 */ /* 0x000fe400000e0617 */
[----:B------:R0:W3:Y:S04]  /*0350*/  LDG.E R24, desc[UR10][R8.64] ;  /* 0x0000000a08187981 */ /* 0x0000e8000c1e1900 */
[----:B------:R-:W3:Y:S04]  /*0360*/  LDG.E R29, desc[UR10][R4.64+-0xc] ;  /* 0xfffff40a041d7981 */ /* 0x000ee8000c1e1900 */
[----:B------:R1:W4:Y:S04]  /*0370*/  LDG.E R13, desc[UR10][R10.64] ;  /* 0x0000000a0a0d7981 */ /* 0x000328000c1e1900 */
[----:B------:R-:W4:Y:S01]  /*0380*/  LDG.E R12, desc[UR10][R4.64+-0x8] ;  /* 0xfffff80a040c7981 */ /* 0x000f22000c1e1900 */
[----:B------:R-:W-:-:S03]  /*0390*/  IADD3 R14, P0, PT, R10, R25, RZ ;  /* 0x000000190a0e7210 */ /* 0x000fc60007f1e0ff */
[----:B------:R-:W5:Y:S02]  /*03a0*/  LDG.E R27, desc[UR10][R4.64+-0x4] ;  /* 0xfffffc0a041b7981 */ /* 0x000f64000c1e1900 */
[----:B------:R-:W-:Y:S01]  /*03b0*/  IMAD.X R15, R11, 0x1, R23, P0 ;  /* 0x000000010b0f7824 */ /* 0x000fe200000e0617 */
[----:B------:R-:W-:-:S04]  /*03c0*/  IADD3 R6, P0, PT, R14, R25, RZ ;  /* 0x000000190e067210 */ /* 0x000fc80007f1e0ff */
[----:B------:R-:W5:Y:S01]  /*03d0*/  LDG.E R14, desc[UR10][R14.64] ;  /* 0x0000000a0e0e7981 */ /* 0x000f62000c1e1900 */
[----:B--2---:R-:W-:Y:S01]  /*03e0*/  FFMA R26, R28, R26, R7 ;  /* 0x0000001a1c1a7223 */ /* 0x004fe20000000007 */
[----:B------:R-:W-:Y:S01]  /*03f0*/  IMAD.X R7, R15, 0x1, R23, P0 ;  /* 0x000000010f077824 */ /* 0x000fe200000e0617 */
[----:B0-----:R-:W-:Y:S01]  /*0400*/  IADD3 R8, P0, PT, R6, R25, RZ ;  /* 0x0000001906087210 */ /* 0x001fe20007f1e0ff */
[----:B------:R-:W2:Y:S03]  /*0410*/  LDG.E R15, desc[UR10][R4.64+0x4] ;  /* 0x0000040a040f7981 */ /* 0x000ea6000c1e1900 */
[----:B------:R-:W-:Y:S01]  /*0420*/  IADD3.X R9, PT, PT, R7, R23, RZ, P0, !PT ;  /* 0x0000001707097210 */ /* 0x000fe200007fe4ff */
[----:B------:R-:W2:Y:S01]  /*0430*/  LDG.E R6, desc[UR10][R6.64] ;  /* 0x0000000a06067981 */ /* 0x000ea2000c1e1900 */
[----:B---3--:R-:W-:Y:S01]  /*0440*/  FFMA R29, R29, R24, R26 ;  /* 0x000000181d1d7223 */ /* 0x008fe2000000001a */
[----:B-1----:R-:W-:-:S02]  /*0450*/  IADD3 R10, P0, PT, R8, R25, RZ ;  /* 0x00000019080a7210 */ /* 0x002fc40007f1e0ff */
[----:B------:R-:W3:Y:S03]  /*0460*/  LDG.E R8, desc[UR10][R8.64] ;  /* 0x0000000a08087981 */ /* 0x000ee6000c1e1900 */
[----:B------:R-:W-:Y:S01]  /*0470*/  IMAD.X R11, R9, 0x1, R23, P0 ;  /* 0x00000001090b7824 */ /* 0x000fe200000e0617 */
[----:B------:R-:W3:Y:S01]  /*0480*/  LDG.E R26, desc[UR10][R4.64+0x8] ;  /* 0x0000080a041a7981 */ /* 0x000ee2000c1e1900 */
[----:B----4-:R-:W-:Y:S01]  /*0490*/  FFMA R24, R12, R13, R29 ;  /* 0x0000000d0c187223 */ /* 0x010fe2000000001d */
[----:B------:R-:W-:Y:S02]  /*04a0*/  IADD3 R12, P0, PT, R10, R25, RZ ;  /* 0x000000190a0c7210 */ /* 0x000fe40007f1e0ff */
[----:B------:R-:W2:Y:S03]  /*04b0*/  LDG.E R29, desc[UR10][R4.64] ;  /* 0x0000000a041d7981 */ /* 0x000ea6000c1e1900 */
[----:B------:R-:W-:Y:S01]  /*04c0*/  IMAD.X R13, R11, 0x1, R23, P0 ;  /* 0x000000010b0d7824 */ /* 0x000fe200000e0617 */
[----:B------:R-:W4:Y:S04]  /*04d0*/  LDG.E R10, desc[UR10][R10.64] ;  /* 0x0000000a0a0a7981 */ /* 0x000f28000c1e1900 */
[----:B------:R-:W4:Y:S04]  /*04e0*/  LDG.E R12, desc[UR10][R12.64] ;  /* 0x0000000a0c0c7981 */ /* 0x000f28000c1e1900 */
[----:B------:R0:W4:Y:S01]  /*04f0*/  LDG.E R7, desc[UR10][R4.64+0xc] ;  /* 0x00000c0a04077981 */ /* 0x000122000c1e1900 */
[----:B------:R-:W-:Y:S01]  /*0500*/  UIADD3 UR6, UP0, UPT, UR6, -0x8, URZ ;  /* 0xfffffff806067890 */ /* 0x000fe2000ff1e0ff */
[----:B-----5:R-:W-:-:S03]  /*0510*/  FFMA R14, R27, R14, R24 ;  /* 0x0000000e1b0e7223 */ /* 0x020fc60000000018 */
[----:B------:R-:W-:Y:S02]  /*0520*/  UIADD3.X UR7, UPT, UPT, UR7, -0x1, URZ, UP0, !UPT ;  /* 0xffffffff07077890 */ /* 0x000fe400087fe4ff */
[----:B------:R-:W-:-:S04]  /*0530*/  UISETP.NE.U32.AND UP0, UPT, UR6, URZ, UPT ;  /* 0x000000ff0600728c */ /* 0x000fc8000bf05070 */
[----:B------:R-:W-:Y:S01]  /*0540*/  UISETP.NE.AND.EX UP0, UPT, UR7, URZ, UPT, UP0 ;  /* 0x000000ff0700728c */ /* 0x000fe2000bf05300 */
[----:B------:R-:W-:-:S04]  /*0550*/  LEA R20, P0, R17, R20, 0x5 ;  /* 0x0000001411147211 */ /* 0x000fc800078028ff */
[----:B------:R-:W-:Y:S01]  /*0560*/  IADD3.X R19, PT, PT, R19, R22, RZ, P0, !PT ;  /* 0x0000001613137210 */ /* 0x000fe200007fe4ff */
[----:B--2---:R-:W-:-:S04]  /*0570*/  FFMA R6, R29, R6, R14 ;  /* 0x000000061d067223 */ /* 0x004fc8000000000e */
[----:B---3--:R-:W-:Y:S01]  /*0580*/  FFMA R15, R15, R8, R6 ;  /* 0x000000080f0f7223 */ /* 0x008fe20000000006 */
[----:B------:R-:W-:-:S03]  /*0590*/  IADD3 R6, P1, PT, R4, 0x20, RZ ;  /* 0x0000002004067810 */ /* 0x000fc60007f3e0ff */
[----:B----4-:R-:W-:Y:S02]  /*05a0*/  FFMA R10, R26, R10, R15 ;  /* 0x0000000a1a0a7223 */ /* 0x010fe4000000000f */
[----:B0-----:R-:W-:Y:S02]  /*05b0*/  IMAD.X R5, RZ, RZ, R5, P1 ;  /* 0x000000ffff057224 */ /* 0x001fe400008e0605 */
[----:B------:R-:W-:Y:S01]  /*05c0*/  FFMA R7, R7, R12, R10 ;  /* 0x0000000c07077223 */ /* 0x000fe2000000000a */
[----:B------:R-:W-:Y:S06]  /*05d0*/  BRA.U UP0, `(.L_x_2) ;  /* 0xfffffffd00387547 */ /* 0x000fec000b83ffff */
.L_x_1:
[----:B------:R-:W-:Y:S05]  /*05e0*/  BRA.U !UP1, `(.L_x_0) ;  /* 0x0000000509547547 */ /* 0x000fea000b800000 */
[----:B------:R-:W-:Y:S02]  /*05f0*/  ULOP3.LUT UR6, UR8, 0x7, URZ, 0xc0, !UPT ;  /* 0x0000000708067892 */ /* 0x000fe4000f8ec0ff */
[----:B------:R-:W-:Y:S02]  /*0600*/  ULOP3.LUT UP1, UR7, UR8, 0x3, URZ, 0xc0, !UPT ;  /* 0x0000000308077892 */ /* 0x000fe4000f82c0ff */
[----:B------:R-:W-:-:S04]  /*0610*/  UIADD3 UR6, UP0, UPT, UR6, -0x1, URZ ;  /* 0xffffffff06067890 */ /* 0x000fc8000ff1e0ff */
[----:B------:R-:W-:Y:S02]  /*0620*/  UIADD3.X UR9, UPT, UPT, URZ, -0x1, URZ, UP0, !UPT ;  /* 0xffffffffff097890 */ /* 0x000fe400087fe4ff */
[----:B------:R-:W-:-:S04]  /*0630*/  UISETP.GE.U32.AND UP0, UPT, UR6, 0x3, UPT ;  /* 0x000000030600788c */ /* 0x000fc8000bf06070 */
[----:B------:R-:W-:-:S09]  /*0640*/  UISETP.GE.U32.AND.EX UP0, UPT, UR9, URZ, UPT, UP0 ;  /* 0x000000ff0900728c */ /* 0x000fd2000bf06100 */
[----:B------:R-:W-:Y:S05]  /*0650*/  BRA.U !UP0, `(.L_x_3) ;  /* 0x0000000108847547 */ /* 0x000fea000b800000 */
[----:B------:R-:W0:Y:S01]  /*0660*/  LDCU.128 UR12, c[0x0][0x380] ;  /* 0x00007000ff0c77ac */ /* 0x000e220008000c00 */
[C---:B------:R-:W-:Y:S01]  /*0670*/  IMAD R5, R17.reuse, UR5, RZ ;  /* 0x0000000511057c24 */ /* 0x040fe2000f8e02ff */
[----:B------:R-:W-:Y:S01]  /*0680*/  IADD3 R6, P0, PT, R16, UR4, RZ ;  /* 0x0000000410067c10 */ /* 0x000fe2000ff1e0ff */
[----:B------:R-:W-:-:S04]  /*0690*/  IMAD.WIDE.U32 R8, R17, UR4, R2 ;  /* 0x0000000411087c25 */ /* 0x000fc8000f8e0002 */
[----:B------:R-:W-:Y:S02]  /*06a0*/  IMAD R5, R18, UR4, R5 ;  /* 0x0000000412057c24 */ /* 0x000fe4000f8e0205 */
[----:B------:R-:W-:Y:S02]  /*06b0*/  IMAD.SHL.U32 R11, R17, 0x4, RZ ;  /* 0x00000004110b7824 */ /* 0x000fe400078e00ff */
[----:B------:R-:W-:Y:S01]  /*06c0*/  IMAD.IADD R5, R9, 0x1, R5 ;  /* 0x0000000109057824 */ /* 0x000fe200078e0205 */
[----:B------:R-:W-:Y:S02]  /*06d0*/  IADD3.X R9, PT, PT, R21, UR5, RZ, P0, !PT ;  /* 0x0000000515097c10 */ /* 0x000fe400087fe4ff */
[----:B0-----:R-:W-:Y:S02]  /*06e0*/  LEA R12, P2, R8, UR14, 0x2 ;  /* 0x0000000e080c7c11 */ /* 0x001fe4000f8410ff */
[----:B------:R-:W-:Y:S02]  /*06f0*/  LEA R4, P1, R6, UR12, 0x2 ;  /* 0x0000000c06047c11 */ /* 0x000fe4000f8210ff */
[----:B------:R-:W-:-:S02]  /*0700*/  LEA.HI.X R13, R8, UR15, R5, 0x2, P2 ;  /* 0x0000000f080d7c11 */ /* 0x000fc400090f1405 */
[----:B------:R-:W-:Y:S02]  /*0710*/  LEA.HI.X R5, R6, UR13, R9, 0x2, P1 ;  /* 0x0000000d06057c11 */ /* 0x000fe400088f1409 */
[-C--:B------:R-:W-:Y:S02]  /*0720*/  IADD3 R14, P0, PT, R12, R11.reuse, RZ ;  /* 0x0000000b0c0e7210 */ /* 0x080fe40007f1e0ff */
[----:B------:R-:W-:Y:S01]  /*0730*/  SHF.L.U64.HI R9, R17, 0x2, R18 ;  /* 0x0000000211097819 */ /* 0x000fe20000010212 */
[----:B------:R-:W2:Y:S01]  /*0740*/  LDG.E R12, desc[UR10][R12.64] ;  /* 0x0000000a0c0c7981 */ /* 0x000ea2000c1e1900 */
[----:B------:R-:W-:-:S03]  /*0750*/  IADD3 R10, P1, PT, R14, R11, RZ ;  /* 0x0000000b0e0a7210 */ /* 0x000fc60007f3e0ff */
[----:B------:R-:W-:Y:S01]  /*0760*/  IMAD.X R15, R13, 0x1, R9, P0 ;  /* 0x000000010d0f7824 */ /* 0x000fe200000e0609 */
[----:B------:R-:W2:Y:S01]  /*0770*/  LDG.E R6, desc[UR10][R4.64] ;  /* 0x0000000a04067981 */ /* 0x000ea2000c1e1900 */
[----:B------:R-:W-:-:S03]  /*0780*/  IADD3 R8, P0, PT, R10, R11, RZ ;  /* 0x0000000b0a087210 */ /* 0x000fc60007f1e0ff */
[----:B------:R-:W-:Y:S01]  /*0790*/  IADD3.X R11, PT, PT, R15, R9, RZ, P1, !PT ;  /* 0x000000090f0b7210 */ /* 0x000fe20000ffe4ff */
[----:B------:R-:W3:Y:S04]  /*07a0*/  LDG.E R14, desc[UR10][R14.64] ;  /* 0x0000000a0e0e7981 */ /* 0x000ee8000c1e1900 */
[----:B------:R-:W3:Y:S01]  /*07b0*/  LDG.E R19, desc[UR10][R4.64+0x4] ;  /* 0x0000040a04137981 */ /* 0x000ee2000c1e1900 */
[----:B------:R-:W-:-:S03]  /*07c0*/  IMAD.X R9, R11, 0x1, R9, P0 ;  /* 0x000000010b097824 */ /* 0x000fc600000e0609 */
[----:B------:R-:W4:Y:S04]  /*07d0*/  LDG.E R10, desc[UR10][R10.64] ;  /* 0x0000000a0a0a7981 */ /* 0x000f28000c1e1900 */
[----:B------:R-:W4:Y:S04]  /*07e0*/  LDG.E R23, desc[UR10][R4.64+0x8] ;  /* 0x0000080a04177981 */ /* 0x000f28000c1e1900 */
[----:B------:R-:W5:Y:S04]  /*07f0*/  LDG.E R13, desc[UR10][R4.64+0xc] ;  /* 0x00000c0a040d7981 */ /* 0x000f68000c1e1900 */
[----:B------:R-:W5:Y:S01]  /*0800*/  LDG.E R8, desc[UR10][R8.64] ;  /* 0x0000000a08087981 */ /* 0x000f62000c1e1900 */
[----:B------:R-:W-:-:S04]  /*0810*/  UIADD3 UR4, UP0, UPT, UR4, 0x4, URZ ;  /* 0x0000000404047890 */ /* 0x000fc8000ff1e0ff */
[----:B------:R-:W-:Y:S01]  /*0820*/  UIADD3.X UR5, UPT, UPT, URZ, UR5, URZ, UP0, !UPT ;  /* 0x00000005ff057290 */ /* 0x000fe200087fe4ff */
[----:B--2---:R-:W-:-:S04]  /*0830*/  FFMA R6, R6, R12, R7 ;  /* 0x0000000c06067223 */ /* 0x004fc80000000007 */
[----:B---3--:R-:W-:-:S04]  /*0840*/  FFMA R6, R19, R14, R6 ;  /* 0x0000000e13067223 */ /* 0x008fc80000000006 */
[----:B----4-:R-:W-:-:S04]  /*0850*/  FFMA R6, R23, R10, R6 ;  /* 0x0000000a17067223 */ /* 0x010fc80000000006 */
[----:B-----5:R-:W-:-:S07]  /*0860*/  FFMA R7, R13, R8, R6 ;  /* 0x000000080d077223 */ /* 0x020fce0000000006 */
.L_x_3:
[----:B------:R-:W-:Y:S05]  /*0870*/  BRA.U !UP1, `(.L_x_0) ;  /* 0x0000000109b07547 */ /* 0x000fea000b800000 */
[----:B------:R-:W-:Y:S02]  /*0880*/  UISETP.NE.AND UP1, UPT, UR7, 0x1, UPT ;  /* 0x000000010700788c */ /* 0x000fe4000bf25270 */
[----:B------:R-:W-:-:S04]  /*0890*/  ULOP3.LUT UR6, UR8, 0x1, URZ, 0xc0, !UPT ;  /* 0x0000000108067892 */ /* 0x000fc8000f8ec0ff */
[----:B------:R-:W-:-:S03]  /*08a0*/  UISETP.NE.U32.AND UP0, UPT, UR6, 0x1, UPT ;  /* 0x000000010600788c */ /* 0x000fc6000bf05070 */
[----:B------:R-:W-:Y:S08]  /*08b0*/  BRA.U !UP1, `(.L_x_4) ;  /* 0x00000001095c7547 */ /* 0x000ff0000b800000 */
[----:B------:R-:W0:Y:S01]  /*08c0*/  LDCU.128 UR12, c[0x0][0x380] ;  /* 0x00007000ff0c77ac */ /* 0x000e220008000c00 */
[----:B------:R-:W-:Y:S01]  /*08d0*/  MOV R11, R3 ;  /* 0x00000003000b7202 */ /* 0x000fe20000000f00 */
[----:B------:R-:W-:Y:S01]  /*08e0*/  IMAD R9, R17, UR5, RZ ;  /* 0x0000000511097c24 */ /* 0x000fe2000f8e02ff */
[----:B------:R-:W-:Y:S01]  /*08f0*/  IADD3 R5, P0, PT, R16, UR4, RZ ;  /* 0x0000000410057c10 */ /* 0x000fe2000ff1e0ff */
[----:B------:R-:W-:Y:S02]  /*0900*/  IMAD.MOV.U32 R10, RZ, RZ, R2 ;  /* 0x000000ffff0a7224 */ /* 0x000fe400078e0002 */
[----:B------:R-:W-:Y:S01]  /*0910*/  IMAD R9, R18, UR4, R9 ;  /* 0x0000000412097c24 */ /* 0x000fe2000f8e0209 */
[----:B------:R-:W-:Y:S01]  /*0920*/  IADD3.X R6, PT, PT, R21, UR5, RZ, P0, !PT ;  /* 0x0000000515067c10 */ /* 0x000fe200087fe4ff */
[----:B------:R-:W-:-:S04]  /*0930*/  IMAD.WIDE.U32 R10, R17, UR4, R10 ;  /* 0x00000004110a7c25 */ /* 0x000fc8000f8e000a */
[----:B------:R-:W-:Y:S01]  /*0940*/  IMAD.IADD R9, R11, 0x1, R9 ;  /* 0x000000010b097824 */ /* 0x000fe200078e0209 */
[C---:B0-----:R-:W-:Y:S02]  /*0950*/  LEA R8, P0, R10.reuse, UR14, 0x2 ;  /* 0x0000000e0a087c11 */ /* 0x041fe4000f8010ff */
[C---:B------:R-:W-:Y:S02]  /*0960*/  LEA R4, P1, R5.reuse, UR12, 0x2 ;  /* 0x0000000c05047c11 */ /* 0x040fe4000f8210ff */
[----:B------:R-:W-:Y:S02]  /*0970*/  LEA.HI.X R9, R10, UR15, R9, 0x2, P0 ;  /* 0x0000000f0a097c11 */ /* 0x000fe400080f1409 */
[----:B------:R-:W-:Y:S02]  /*0980*/  LEA.HI.X R5, R5, UR13, R6, 0x2, P1 ;  /* 0x0000000d05057c11 */ /* 0x000fe400088f1406 */
[C---:B------:R-:W-:Y:S02]  /*0990*/  LEA R10, P0, R17.reuse, R8, 0x2 ;  /* 0x00000008110a7211 */ /* 0x040fe400078010ff */
[----:B------:R-:W2:Y:S02]  /*09a0*/  LDG.E R8, desc[UR10][R8.64] ;  /* 0x0000000a08087981 */ /* 0x000ea4000c1e1900 */
[----:B------:R-:W-:-:S02]  /*09b0*/  LEA.HI.X R11, R17, R9, R18, 0x2, P0 ;  /* 0x00000009110b7211 */ /* 0x000fc400000f1412 */
[----:B------:R-:W2:Y:S04]  /*09c0*/  LDG.E R6, desc[UR10][R4.64] ;  /* 0x0000000a04067981 */ /* 0x000ea8000c1e1900 */
[----:B------:R-:W3:Y:S04]  /*09d0*/  LDG.E R12, desc[UR10][R4.64+0x4] ;  /* 0x0000040a040c7981 */ /* 0x000ee8000c1e1900 */
[----:B------:R-:W3:Y:S01]  /*09e0*/  LDG.E R10, desc[UR10][R10.64] ;  /* 0x0000000a0a0a7981 */ /* 0x000ee2000c1e1900 */
[----:B------:R-:W-:-:S04]  /*09f0*/  UIADD3 UR4, UP1, UPT, UR4, 0x2, URZ ;  /* 0x0000000204047890 */ /* 0x000fc8000ff3e0ff */
[----:B------:R-:W-:Y:S01]  /*0a00*/  UIADD3.X UR5, UPT, UPT, URZ, UR5, URZ, UP1, !UPT ;  /* 0x00000005ff057290 */ /* 0x000fe20008ffe4ff */
[----:B--2---:R-:W-:-:S04]  /*0a10*/  FFMA R7, R6, R8, R7 ;  /* 0x0000000806077223 */ /* 0x004fc80000000007 */
[----:B---3--:R-:W-:-:S07]  /*0a20*/  FFMA R7, R12, R10, R7 ;  /* 0x0000000a0c077223 */ /* 0x008fce0000000007 */
.L_x_4:
[----:B------:R-:W-:Y:S05]  /*0a30*/  BRA.U UP0, `(.L_x_0) ;  /* 0x0000000100407547 */ /* 0x000fea000b800000 */
        /* <DEDUP_REMOVED lines=9> */
[----:B0-----:R-:W-:Y:S02]  /*0ad0*/  LEA R4, P1, R16, UR12, 0x2 ;  /* 0x0000000c10047c11 */ /* 0x001fe4000f8210ff */
[----:B------:R-:W-:Y:S02]  /*0ae0*/  LEA R10, P0, R8, UR14, 0x2 ;  /* 0x0000000e080a7c11 */ /* 0x000fe4000f8010ff */
[----:B------:R-:W-:Y:S02]  /*0af0*/  LEA.HI.X R5, R16, UR13, R21, 0x2, P1 ;  /* 0x0000000d10057c11 */ /* 0x000fe400088f1415 */
[----:B------:R-:W-:-:S03]  /*0b00*/  LEA.HI.X R11, R8, UR15, R9, 0x2, P0 ;  /* 0x0000000f080b7c11 */ /* 0x000fc600080f1409 */
[----:B------:R-:W2:Y:S04]  /*0b10*/  LDG.E R4, desc[UR10][R4.64] ;  /* 0x0000000a04047981 */ /* 0x000ea8000c1e1900 */
[----:B------:R-:W2:Y:S02]  /*0b20*/  LDG.E R10, desc[UR10][R10.64] ;  /* 0x0000000a0a0a7981 */ /* 0x000ea4000c1e1900 */
[----:B--2---:R-:W-:-:S07]  /*0b30*/  FFMA R7, R4, R10, R7 ;  /* 0x0000000a04077223 */ /* 0x004fce0000000007 */
.L_x_0:
[----:B------:R-:W0:Y:S01]  /*0b40*/  LDC.64 R4, c[0x0][0x390] ;  /* 0x0000e400ff047b82 */ /* 0x000e220000000a00 */
[----:B------:R-:W-:-:S04]  /*0b50*/  IMAD R3, R0, R17, R2 ;  /* 0x0000001100037224 */ /* 0x000fc800078e0202 */
[----:B0-----:R-:W-:-:S05]  /*0b60*/  IMAD.WIDE R2, R3, 0x4, R4 ;  /* 0x0000000403027825 */ /* 0x001fca00078e0204 */
[----:B------:R-:W-:Y:S01]  /*0b70*/  STG.E desc[UR10][R2.64], R7 ;  /* 0x0000000702007986 */ /* 0x000fe2000c10190a */
[----:B------:R-:W-:Y:S05]  /*0b80*/  EXIT ;  /* 0x000000000000794d */ /* 0x000fea0003800000 */
.L_x_5:
[----:B------:R-:W-:-:S00]  /*0b90*/  BRA `(.L_x_5) ;  /* 0xfffffffc00fc7947 */ /* 0x000fc0000383ffff */
[----:B------:R-:W-:-:S00]  /*0ba0*/  NOP ;  /* 0x0000000000007918 */ /* 0x000fc00000000000 */
        /* <DEDUP_REMOVED lines=13> */
.L_x_6:


//--------------------- .nv.shared.reserved.0     --------------------------
	.section	.nv.shared.reserved.0,"aw",@nobits
	.weak		__nv_reservedSMEM_offset_0_alias
	.size		__nv_reservedSMEM_offset_0_alias, 0, 64
	.other		__nv_reservedSMEM_offset_0_alias,@"STO_CUDA_RESERVED_SHARED STV_DEFAULT"
__nv_reservedSMEM_offset_0_alias:
	.zero		0
	.zero		64


//--------------------- .nv.constant0._Z28matrix_multiplication_kernelPKfS0_Pfiii --------------------------
	.section	.nv.constant0._Z28matrix_multiplication_kernelPKfS0_Pfiii,"a",@progbits
	.sectionflags	@""
	.align	4
.nv.constant0._Z28matrix_multiplication_kernelPKfS0_Pfiii:
	.zero		932


//--------------------- SYMBOLS --------------------------

	.type		.nv.reservedSmem.offset0,@object
	.size		.nv.reservedSmem.offset0,0x4
